//
// Generated by NVIDIA NVVM Compiler
//
// Compiler Build ID: CL-36424714
// Cuda compilation tools, release 13.0, V13.0.88
// Based on NVVM 20.0.0
//

.version 9.0
.target sm_100
.address_size 64

	// .globl	_Z6kernelPiS_i
// _ZZ6kernelPiS_iE12shared_array has been demoted

.visible .entry _Z6kernelPiS_i(
	.param .u64 .ptr .align 1 _Z6kernelPiS_i_param_0,
	.param .u64 .ptr .align 1 _Z6kernelPiS_i_param_1,
	.param .u32 _Z6kernelPiS_i_param_2
)
{
	.reg .pred 	%p<2>;
	.reg .b32 	%r<13>;
	.reg .b64 	%rd<7>;
	// demoted variable
	.shared .align 4 .b8 _ZZ6kernelPiS_iE12shared_array[4096];
	ld.param.u64 	%rd1, [_Z6kernelPiS_i_param_0];
	ld.param.u64 	%rd2, [_Z6kernelPiS_i_param_1];
	ld.param.u32 	%r3, [_Z6kernelPiS_i_param_2];
	mov.u32 	%r1, %tid.x;
	mov.u32 	%r4, %ntid.x;
	mov.u32 	%r5, %ctaid.x;
	mad.lo.s32 	%r2, %r4, %r5, %r1;
	setp.ge.s32 	%p1, %r2, %r3;
	@%p1 bra 	$L__BB0_2;
	cvta.to.global.u64 	%rd3, %rd1;
	cvta.to.global.u64 	%rd4, %rd2;
	ld.global.u32 	%r6, [%rd3+4];
	shl.b32 	%r7, %r1, 2;
	mov.u32 	%r8, _ZZ6kernelPiS_iE12shared_array;
	add.s32 	%r9, %r8, %r7;
	st.shared.u32 	[%r9], %r6;
	bar.sync 	0;
	ld.shared.u32 	%r10, [%r9];
	shl.b32 	%r11, %r10, 1;
	st.shared.u32 	[%r9], %r11;
	bar.sync 	0;
	ld.shared.u32 	%r12, [%r9];
	mul.wide.s32 	%rd5, %r2, 4;
	add.s64 	%rd6, %rd4, %rd5;
	st.global.u32 	[%rd6], %r12;
$L__BB0_2:
	ret;

}


// ===== COMPILED SASS (sm_100) =====

	.target	sm_100

	.elftype	@"ET_EXEC"


//--------------------- .note.nv.tkinfo           --------------------------
	.section	.note.nv.tkinfo,"",@"SHT_NOTE"
	.sectionflags	@"SHF_NOTE_NV_TKINFO"
	.tkinfo
        /*0018*/ 	.word	0x00000002
        /*0030*/ 	.string	""
        /*0030*/ 	.string	"ptxas"
        /*0030*/ 	.string	"Cuda compilation tools, release 13.0, V13.0.88"
        /*0030*/ 	.string	"Build cuda_13.0.r13.0/compiler.36424714_0"
        /*0030*/ 	.string	"-arch sm_100 -m 64 "



//--------------------- .note.nv.cuinfo           --------------------------
	.section	.note.nv.cuinfo,"",@"SHT_NOTE"
	.sectionflags	@"SHF_NOTE_NV_CUINFO"
        /*0018*/ 	.short	0x0002
        /*001a*/ 	.short	0x0064
        /*001c*/ 	.short	0x0082
	.zero		2


//--------------------- .nv.info                  --------------------------
	.section	.nv.info,"",@"SHT_CUDA_INFO"
	.align	4


	//----- nvinfo : EIATTR_REGCOUNT
	.align		4
        /*0000*/ 	.byte	0x04, 0x2f
        /*0002*/ 	.short	(.L_1 - .L_0)
	.align		4
.L_0:
        /*0004*/ 	.word	index@(_Z6kernelPiS_i)
        /*0008*/ 	.word	0x0000000c


	//----- nvinfo : EIATTR_FRAME_SIZE
	.align		4
.L_1:
        /*000c*/ 	.byte	0x04, 0x11
        /*000e*/ 	.short	(.L_3 - .L_2)
	.align		4
.L_2:
        /*0010*/ 	.word	index@(_Z6kernelPiS_i)
        /*0014*/ 	.word	0x00000000


	//----- nvinfo : EIATTR_MIN_STACK_SIZE
	.align		4
.L_3:
        /*0018*/ 	.byte	0x04, 0x12
        /*001a*/ 	.short	(.L_5 - .L_4)
	.align		4
.L_4:
        /*001c*/ 	.word	index@(_Z6kernelPiS_i)
        /*0020*/ 	.word	0x00000000
.L_5:


//--------------------- .nv.compat                --------------------------
	.section	.nv.compat,"",@"SHT_CUDA_COMPAT_INFO"
	.align	4
        /*0000*/ 	.byte	0x02, 0x09, 0x00, 0x00, 0x02, 0x02, 0x01, 0x00, 0x02, 0x05, 0x05, 0x00, 0x03, 0x07, 0x01, 0x01
        /*0010*/ 	.byte	0x02, 0x03, 0x00, 0x00, 0x02, 0x06, 0x01, 0x00, 0x04, 0x0b, 0x08, 0x00, 0x09, 0x00, 0x00, 0x00
        /*0020*/ 	.byte	0x00, 0x00, 0x00, 0x00


//--------------------- .nv.info._Z6kernelPiS_i   --------------------------
	.section	.nv.info._Z6kernelPiS_i,"",@"SHT_CUDA_INFO"
	.sectionflags	@""
	.align	4


	//----- nvinfo : EIATTR_CUDA_API_VERSION
	.align		4
        /*0000*/ 	.byte	0x04, 0x37
        /*0002*/ 	.short	(.L_7 - .L_6)
.L_6:
        /*0004*/ 	.word	0x00000082


	//----- nvinfo : EIATTR_KPARAM_INFO
	.align		4
.L_7:
        /*0008*/ 	.byte	0x04, 0x17
        /*000a*/ 	.short	(.L_9 - .L_8)
.L_8:
        /*000c*/ 	.word	0x00000000
        /*0010*/ 	.short	0x0002
        /*0012*/ 	.short	0x0010
        /*0014*/ 	.byte	0x00, 0xf0, 0x11, 0x00


	//----- nvinfo : EIATTR_KPARAM_INFO
	.align		4
.L_9:
        /*0018*/ 	.byte	0x04, 0x17
        /*001a*/ 	.short	(.L_11 - .L_10)
.L_10:
        /*001c*/ 	.word	0x00000000
        /*0020*/ 	.short	0x0001
        /*0022*/ 	.short	0x0008
        /*0024*/ 	.byte	0x00, 0xf5, 0x21, 0x00


	//----- nvinfo : EIATTR_KPARAM_INFO
	.align		4
.L_11:
        /*0028*/ 	.byte	0x04, 0x17
        /*002a*/ 	.short	(.L_13 - .L_12)
.L_12:
        /*002c*/ 	.word	0x00000000
        /*0030*/ 	.short	0x0000
        /*0032*/ 	.short	0x0000
        /*0034*/ 	.byte	0x00, 0xf5, 0x21, 0x00


	//----- nvinfo : EIATTR_SPARSE_MMA_MASK
	.align		4
.L_13:
        /*0038*/ 	.byte	0x03, 0x50
        /*003a*/ 	.short	0x0000


	//----- nvinfo : EIATTR_MAXREG_COUNT
	.align		4
        /*003c*/ 	.byte	0x03, 0x1b
        /*003e*/ 	.short	0x00ff


	//----- nvinfo : EIATTR_NUM_BARRIERS
	.align		4
        /*0040*/ 	.byte	0x02, 0x4c
        /*0042*/ 	.byte	0x01
	.zero		1


	//----- nvinfo : EIATTR_MERCURY_ISA_VERSION
	.align		4
        /*0044*/ 	.byte	0x03, 0x5f
        /*0046*/ 	.short	0x0101


	//----- nvinfo : EIATTR_VRC_CTA_INIT_COUNT
	.align		4
        /*0048*/ 	.byte	0x02, 0x4a
	.zero		1
	.zero		1


	//----- nvinfo : EIATTR_EXIT_INSTR_OFFSETS
	.align		4
        /*004c*/ 	.byte	0x04, 0x1c
        /*004e*/ 	.short	(.L_15 - .L_14)


	//   ....[0]....
.L_14:
        /*0050*/ 	.word	0x00000070


	//   ....[1]....
        /*0054*/ 	.word	0x00000190


	//----- nvinfo : EIATTR_CBANK_PARAM_SIZE
	.align		4
.L_15:
        /*0058*/ 	.byte	0x03, 0x19
        /*005a*/ 	.short	0x0014


	//----- nvinfo : EIATTR_PARAM_CBANK
	.align		4
        /*005c*/ 	.byte	0x04, 0x0a
        /*005e*/ 	.short	(.L_17 - .L_16)
	.align		4
.L_16:
        /*0060*/ 	.word	index@(.nv.constant0._Z6kernelPiS_i)
        /*0064*/ 	.short	0x0380
        /*0066*/ 	.short	0x0014


	//----- nvinfo : EIATTR_SW_WAR
	.align		4
.L_17:
        /*0068*/ 	.byte	0x04, 0x36
        /*006a*/ 	.short	(.L_19 - .L_18)
.L_18:
        /*006c*/ 	.word	0x00000008
.L_19:


//--------------------- .nv.callgraph             --------------------------
	.section	.nv.callgraph,"",@"SHT_CUDA_CALLGRAPH"
	.align	4
	.sectionentsize	8
	.align		4
        /*0000*/ 	.word	0x00000000
	.align		4
        /*0004*/ 	.word	0xffffffff
	.align		4
        /*0008*/ 	.word	0x00000000
	.align		4
        /*000c*/ 	.word	0xfffffffe
	.align		4
        /*0010*/ 	.word	0x00000000
	.align		4
        /*0014*/ 	.word	0xfffffffd
	.align		4
        /*0018*/ 	.word	0x00000000
	.align		4
        /*001c*/ 	.word	0xfffffffc


//--------------------- .text._Z6kernelPiS_i      --------------------------
	.section	.text._Z6kernelPiS_i,"ax",@progbits
	.align	128
        .global         _Z6kernelPiS_i
        .type           _Z6kernelPiS_i,@function
        .size           _Z6kernelPiS_i,(.L_x_1 - _Z6kernelPiS_i)
        .other          _Z6kernelPiS_i,@"STO_CUDA_ENTRY STV_DEFAULT"
_Z6kernelPiS_i:
.text._Z6kernelPiS_i:
[----:B------:R-:W-:Y:S01]  /*0000*/  LDC R1, c[0x0][0x37c] ;  /* 0x0000df00ff017b82 */ /* 0x000fe20000000800 */
[----:B------:R-:W0:Y:S01]  /*0010*/  S2R R7, SR_TID.X ;  /* 0x0000000000077919 */ /* 0x000e220000002100 */
[----:B------:R-:W0:Y:S01]  /*0020*/  LDCU UR4, c[0x0][0x360] ;  /* 0x00006c00ff0477ac */ /* 0x000e220008000800 */
[----:B------:R-:W0:Y:S01]  /*0030*/  S2R R0, SR_CTAID.X ;  /* 0x0000000000007919 */ /* 0x000e220000002500 */
[----:B------:R-:W1:Y:S01]  /*0040*/  LDCU UR5, c[0x0][0x390] ;  /* 0x00007200ff0577ac */ /* 0x000e620008000800 */
[----:B0-----:R-:W-:-:S05]  /*0050*/  IMAD R5, R0, UR4, R7 ;  /* 0x0000000400057c24 */ /* 0x001fca000f8e0207 */
[----:B-1----:R-:W-:-:S13]  /*0060*/  ISETP.GE.AND P0, PT, R5, UR5, PT ;  /* 0x0000000505007c0c */ /* 0x002fda000bf06270 */
[----:B------:R-:W-:Y:S05]  /*0070*/  @P0 EXIT ;  /* 0x000000000000094d */ /* 0x000fea0003800000 */
[----:B------:R-:W0:Y:S01]  /*0080*/  LDC.64 R2, c[0x0][0x380] ;  /* 0x0000e000ff027b82 */ /* 0x000e220000000a00 */
[----:B------:R-:W0:Y:S02]  /*0090*/  LDCU.64 UR6, c[0x0][0x358] ;  /* 0x00006b00ff0677ac */ /* 0x000e240008000a00 */
[----:B0-----:R0:W2:Y:S05]  /*00a0*/  LDG.E R0, desc[UR6][R2.64+0x4] ;  /* 0x0000040602007981 */ /* 0x0010aa000c1e1900 */
[----:B------:R-:W1:Y:S01]  /*00b0*/  S2UR UR5, SR_CgaCtaId ;  /* 0x00000000000579c3 */ /* 0x000e620000008800 */
[----:B------:R-:W-:-:S07]  /*00c0*/  UMOV UR4, 0x400 ;  /* 0x0000040000047882 */ /* 0x000fce0000000000 */
[----:B0-----:R-:W0:Y:S01]  /*00d0*/  LDC.64 R2, c[0x0][0x388] ;  /* 0x0000e200ff027b82 */ /* 0x001e220000000a00 */
[----:B-1----:R-:W-:-:S06]  /*00e0*/  ULEA UR4, UR5, UR4, 0x18 ;  /* 0x0000000405047291 */ /* 0x002fcc000f8ec0ff */
[----:B------:R-:W-:Y:S01]  /*00f0*/  LEA R7, R7, UR4, 0x2 ;  /* 0x0000000407077c11 */ /* 0x000fe2000f8e10ff */
[----:B0-----:R-:W-:-:S04]  /*0100*/  IMAD.WIDE R2, R5, 0x4, R2 ;  /* 0x0000000405027825 */ /* 0x001fc800078e0202 */
[----:B--2---:R-:W-:Y:S01]  /*0110*/  STS [R7], R0 ;  /* 0x0000000007007388 */ /* 0x004fe20000000800 */
[----:B------:R-:W-:Y:S06]  /*0120*/  BAR.SYNC.DEFER_BLOCKING 0x0 ;  /* 0x0000000000007b1d */ /* 0x000fec0000010000 */
[----:B------:R-:W0:Y:S02]  /*0130*/  LDS R4, [R7] ;  /* 0x0000000007047984 */ /* 0x000e240000000800 */
[----:B0-----:R-:W-:-:S05]  /*0140*/  SHF.L.U32 R4, R4, 0x1, RZ ;  /* 0x0000000104047819 */ /* 0x001fca00000006ff */
[----:B------:R-:W-:Y:S01]  /*0150*/  STS [R7], R4 ;  /* 0x0000000407007388 */ /* 0x000fe20000000800 */
[----:B------:R-:W-:Y:S06]  /*0160*/  BAR.SYNC.DEFER_BLOCKING 0x0 ;  /* 0x0000000000007b1d */ /* 0x000fec0000010000 */
[----:B------:R-:W0:Y:S04]  /*0170*/  LDS R9, [R7] ;  /* 0x0000000007097984 */ /* 0x000e280000000800 */
[----:B0-----:R-:W-:Y:S01]  /*0180*/  STG.E desc[UR6][R2.64], R9 ;  /* 0x0000000902007986 */ /* 0x001fe2000c101906 */
[----:B------:R-:W-:Y:S05]  /*0190*/  EXIT ;  /* 0x000000000000794d */ /* 0x000fea0003800000 */
.L_x_0:
[----:B------:R-:W-:-:S00]  /*01a0*/  BRA `(.L_x_0) ;  /* 0xfffffffc00fc7947 */ /* 0x000fc0000383ffff */
[----:B------:R-:W-:-:S00]  /*01b0*/  NOP ;  /* 0x0000000000007918 */ /* 0x000fc00000000000 */
        /* <DEDUP_REMOVED lines=12> */
.L_x_1:


//--------------------- .nv.shared._Z6kernelPiS_i --------------------------
	.section	.nv.shared._Z6kernelPiS_i,"aw",@nobits
	.sectionflags	@""
	.align	4
.nv.shared._Z6kernelPiS_i:
	.zero		5120


//--------------------- .nv.shared.reserved.0     --------------------------
	.section	.nv.shared.reserved.0,"aw",@nobits
	.weak		__nv_reservedSMEM_offset_0_alias
	.size		__nv_reservedSMEM_offset_0_alias, 0, 64
	.other		__nv_reservedSMEM_offset_0_alias,@"STO_CUDA_RESERVED_SHARED STV_DEFAULT"
__nv_reservedSMEM_offset_0_alias:
	.zero		0
	.zero		64


//--------------------- .nv.constant0._Z6kernelPiS_i --------------------------
	.section	.nv.constant0._Z6kernelPiS_i,"a",@progbits
	.sectionflags	@""
	.align	4
.nv.constant0._Z6kernelPiS_i:
	.zero		916


//--------------------- SYMBOLS --------------------------

	.type		.nv.reservedSmem.offset0,@object
	.size		.nv.reservedSmem.offset0,0x4
	.type		.nv.reservedSmem.cap,@object
	.size		.nv.reservedSmem.cap,0x4
